	.headerflags	@"EF_CUDA_TEXMODE_UNIFIED EF_CUDA_64BIT_ADDRESS EF_CUDA_ACCELERATORS EF_CUDA_SM90 EF_CUDA_VIRTUAL_SM(EF_CUDA_SM90)"
	.elftype	@"ET_EXEC"


//--------------------- .nv.info                  --------------------------
	.section	.nv.info,"",@"SHT_CUDA_INFO"
	.align	4


	//----- nvinfo : EIATTR_REGCOUNT
	.align		4
        /*0000*/ 	.byte	0x04, 0x2f
        /*0002*/ 	.short	(.L_1 - .L_0)
	.align		4
.L_0:
        /*0004*/ 	.word	index@(triton_poi_fused_convolution_0)
        /*0008*/ 	.word	0x0000000c


	//----- nvinfo : EIATTR_MIN_STACK_SIZE
	.align		4
.L_1:
        /*000c*/ 	.byte	0x04, 0x12
        /*000e*/ 	.short	(.L_3 - .L_2)
	.align		4
.L_2:
        /*0010*/ 	.word	index@(triton_poi_fused_convolution_0)
        /*0014*/ 	.word	0x00000000


	//----- nvinfo : EIATTR_FRAME_SIZE
	.align		4
.L_3:
        /*0018*/ 	.byte	0x04, 0x11
        /*001a*/ 	.short	(.L_5 - .L_4)
	.align		4
.L_4:
        /*001c*/ 	.word	index@(triton_poi_fused_convolution_0)
        /*0020*/ 	.word	0x00000000


	//----- nvinfo : EIATTR_MIN_STACK_SIZE
	.align		4
.L_5:
        /*0024*/ 	.byte	0x04, 0x12
        /*0026*/ 	.short	(.L_7 - .L_6)
	.align		4
.L_6:
        /*0028*/ 	.word	index@(triton_poi_fused_convolution_0)
        /*002c*/ 	.word	0x00000000
.L_7:


//--------------------- .nv.info.triton_poi_fused_convolution_0 --------------------------
	.section	.nv.info.triton_poi_fused_convolution_0,"",@"SHT_CUDA_INFO"
	.sectionflags	@""
	.align	4


	//----- nvinfo : EIATTR_CUDA_API_VERSION
	.align		4
        /*0000*/ 	.byte	0x04, 0x37
        /*0002*/ 	.short	(.L_9 - .L_8)
.L_8:
        /*0004*/ 	.word	0x0000007c


	//----- nvinfo : EIATTR_KPARAM_INFO
	.align		4
.L_9:
        /*0008*/ 	.byte	0x04, 0x17
        /*000a*/ 	.short	(.L_11 - .L_10)
.L_10:
        /*000c*/ 	.word	0x00000000
        /*0010*/ 	.short	0x0002
        /*0012*/ 	.short	0x0010
        /*0014*/ 	.byte	0x00, 0xf0, 0x11, 0x00


	//----- nvinfo : EIATTR_KPARAM_INFO
	.align		4
.L_11:
        /*0018*/ 	.byte	0x04, 0x17
        /*001a*/ 	.short	(.L_13 - .L_12)
.L_12:
        /*001c*/ 	.word	0x00000000
        /*0020*/ 	.short	0x0001
        /*0022*/ 	.short	0x0008
        /*0024*/ 	.byte	0x00, 0xf4, 0x21, 0x00


	//----- nvinfo : EIATTR_KPARAM_INFO
	.align		4
.L_13:
        /*0028*/ 	.byte	0x04, 0x17
        /*002a*/ 	.short	(.L_15 - .L_14)
.L_14:
        /*002c*/ 	.word	0x00000000
        /*0030*/ 	.short	0x0000
        /*0032*/ 	.short	0x0000
        /*0034*/ 	.byte	0x00, 0xf4, 0x21, 0x00


	//----- nvinfo : EIATTR_SPARSE_MMA_MASK
	.align		4
.L_15:
        /*0038*/ 	.byte	0x03, 0x50
        /*003a*/ 	.short	0x0000


	//----- nvinfo : EIATTR_MAXREG_COUNT
	.align		4
        /*003c*/ 	.byte	0x03, 0x1b
        /*003e*/ 	.short	0x00ff


	//----- nvinfo : EIATTR_EXIT_INSTR_OFFSETS
	.align		4
        /*0040*/ 	.byte	0x04, 0x1c
        /*0042*/ 	.short	(.L_17 - .L_16)


	//   ....[0]....
.L_16:
        /*0044*/ 	.word	0x00000170


	//   ....[1]....
        /*0048*/ 	.word	0x00000190


	//----- nvinfo : EIATTR_REQNTID
	.align		4
.L_17:
        /*004c*/ 	.byte	0x04, 0x10
        /*004e*/ 	.short	(.L_19 - .L_18)
.L_18:
        /*0050*/ 	.word	0x00000080
        /*0054*/ 	.word	0x00000001
        /*0058*/ 	.word	0x00000001


	//----- nvinfo : EIATTR_CBANK_PARAM_SIZE
	.align		4
.L_19:
        /*005c*/ 	.byte	0x03, 0x19
        /*005e*/ 	.short	0x0014


	//----- nvinfo : EIATTR_PARAM_CBANK
	.align		4
        /*0060*/ 	.byte	0x04, 0x0a
        /*0062*/ 	.short	(.L_21 - .L_20)
	.align		4
.L_20:
        /*0064*/ 	.word	index@(.nv.constant0.triton_poi_fused_convolution_0)
        /*0068*/ 	.short	0x0210
        /*006a*/ 	.short	0x0014


	//----- nvinfo : EIATTR_SW_WAR
	.align		4
.L_21:
        /*006c*/ 	.byte	0x04, 0x36
        /*006e*/ 	.short	(.L_23 - .L_22)
.L_22:
        /*0070*/ 	.word	0x00000008
.L_23:


//--------------------- .nv.callgraph             --------------------------
	.section	.nv.callgraph,"",@"SHT_CUDA_CALLGRAPH"
	.align	4
	.sectionentsize	8
	.align		4
        /*0000*/ 	.word	0x00000000
	.align		4
        /*0004*/ 	.word	0xffffffff
	.align		4
        /*0008*/ 	.word	0x00000000
	.align		4
        /*000c*/ 	.word	0xfffffffe
	.align		4
        /*0010*/ 	.word	0x00000000
	.align		4
        /*0014*/ 	.word	0xfffffffd
	.align		4
        /*0018*/ 	.word	0x00000000
	.align		4
        /*001c*/ 	.word	0xfffffffc


//--------------------- .text.triton_poi_fused_convolution_0 --------------------------
	.section	.text.triton_poi_fused_convolution_0,"ax",@progbits
	.align	128
        .global         triton_poi_fused_convolution_0
        .type           triton_poi_fused_convolution_0,@function
        .size           triton_poi_fused_convolution_0,(.L_x_1 - triton_poi_fused_convolution_0)
        .other          triton_poi_fused_convolution_0,@"STO_CUDA_ENTRY STV_DEFAULT"
triton_poi_fused_convolution_0:
.text.triton_poi_fused_convolution_0:
[----:B------:R-:W0:Y:S02]  /*0000*/  LDC R1, c[0x0][0x28] ;  /* 0x00000a00ff017b82 */ /* 0x000e240000000800 */
[----:B------:R-:W1:Y:S01]  /*0010*/  S2R R0, SR_TID.X ;  /* 0x0000000000007919 */ /* 0x000e620000002100 */
[----:B------:R-:W2:Y:S01]  /*0020*/  LDC.64 R2, c[0x0][0x210] ;  /* 0x00008400ff027b82 */ /* 0x000ea20000000a00 */
[----:B------:R-:W-:Y:S01]  /*0030*/  ULDC.64 UR4, c[0x0][0x208] ;  /* 0x0000820000047ab9 */ /* 0x000fe20000000a00 */
[----:B------:R-:W3:Y:S01]  /*0040*/  S2R R7, SR_CTAID.X ;  /* 0x0000000000077919 */ /* 0x000ee20000002500 */
[----:B-1----:R-:W-:Y:S02]  /*0050*/  LOP3.LUT R0, R0, 0x7f, RZ, 0xc0, !PT ;  /* 0x0000007f00007812 */ /* 0x002fe400078ec0ff */
[----:B---3--:R-:W-:-:S03]  /*0060*/  SHF.R.S32.HI R4, RZ, 0x18, R7 ;  /* 0x00000018ff047819 */ /* 0x008fc60000011407 */
[----:B------:R-:W-:Y:S01]  /*0070*/  IMAD R7, R7, 0x80, R0 ;  /* 0x0000008007077824 */ /* 0x000fe200078e0200 */
[----:B------:R-:W-:-:S03]  /*0080*/  SGXT R0, R4, 0x1 ;  /* 0x000000010400781a */ /* 0x000fc60000000200 */
[C---:B--2---:R-:W-:Y:S01]  /*0090*/  IMAD.WIDE R2, R7.reuse, 0x4, R2 ;  /* 0x0000000407027825 */ /* 0x044fe200078e0202 */
[----:B------:R-:W1:Y:S01]  /*00a0*/  LDC.64 R4, c[0x0][0x218] ;  /* 0x00008600ff047b82 */ /* 0x000e620000000a00 */
[----:B------:R-:W-:Y:S02]  /*00b0*/  ISETP.GE.AND P0, PT, R7, 0x800, PT ;  /* 0x000008000700780c */ /* 0x000fe40003f06270 */
[----:B------:R-:W-:Y:S01]  /*00c0*/  LEA.HI R0, R0, R7, RZ, 0x4 ;  /* 0x0000000700007211 */ /* 0x000fe200078f20ff */
[----:B------:R-:W-:-:S03]  /*00d0*/  IMAD.MOV.U32 R7, RZ, RZ, RZ ;  /* 0x000000ffff077224 */ /* 0x000fc600078e00ff */
[----:B------:R-:W-:-:S04]  /*00e0*/  SHF.R.S32.HI R0, RZ, 0x4, R0 ;  /* 0x00000004ff007819 */ /* 0x000fc80000011400 */
[----:B------:R-:W-:-:S04]  /*00f0*/  LEA.HI R6, R0, R0, RZ, 0x5 ;  /* 0x0000000000067211 */ /* 0x000fc800078f28ff */
[----:B------:R-:W-:-:S05]  /*0100*/  LOP3.LUT R9, R6, 0xffffffe0, RZ, 0xc0, !PT ;  /* 0xffffffe006097812 */ /* 0x000fca00078ec0ff */
[----:B------:R-:W-:Y:S02]  /*0110*/  IMAD.IADD R9, R0, 0x1, -R9 ;  /* 0x0000000100097824 */ /* 0x000fe400078e0a09 */
[----:B------:R-:W-:Y:S02]  /*0120*/  IMAD.MOV.U32 R0, RZ, RZ, RZ ;  /* 0x000000ffff007224 */ /* 0x000fe400078e00ff */
[----:B-1----:R-:W-:-:S04]  /*0130*/  IMAD.WIDE R4, R9, 0x4, R4 ;  /* 0x0000000409047825 */ /* 0x002fc800078e0204 */
[----:B------:R-:W2:Y:S04]  /*0140*/  @!P0 LDG.E R0, desc[UR4][R2.64] ;  /* 0x0000000402008981 */ /* 0x000ea8000c1e1900 */
[----:B------:R-:W2:Y:S02]  /*0150*/  @!P0 LDG.E.EL R7, desc[UR4][R4.64] ;  /* 0x0000000404078981 */ /* 0x000ea4000c2e1900 */
[----:B--2---:R-:W-:Y:S01]  /*0160*/  FADD R7, R7, R0 ;  /* 0x0000000007077221 */ /* 0x004fe20000000000 */
[----:B------:R-:W-:Y:S06]  /*0170*/  @P0 EXIT ;  /* 0x000000000000094d */ /* 0x000fec0003800000 */
[----:B------:R-:W-:Y:S01]  /*0180*/  STG.E desc[UR4][R2.64], R7 ;  /* 0x0000000702007986 */ /* 0x000fe2000c101904 */
[----:B------:R-:W-:Y:S05]  /*0190*/  EXIT ;  /* 0x000000000000794d */ /* 0x000fea0003800000 */
.L_x_0:
[----:B------:R-:W-:-:S00]  /*01a0*/  BRA `(.L_x_0) ;  /* 0xfffffffc00fc7947 */ /* 0x000fc0000383ffff */
[----:B------:R-:W-:-:S00]  /*01b0*/  NOP ;  /* 0x0000000000007918 */ /* 0x000fc00000000000 */
        /* <DEDUP_REMOVED lines=12> */
.L_x_1:


//--------------------- .nv.constant0.triton_poi_fused_convolution_0 --------------------------
	.section	.nv.constant0.triton_poi_fused_convolution_0,"a",@progbits
	.sectionflags	@""
	.align	4
.nv.constant0.triton_poi_fused_convolution_0:
	.zero		548
